//
// Generated by NVIDIA NVVM Compiler
//
// Compiler Build ID: CL-36424714
// Cuda compilation tools, release 13.0, V13.0.88
// Based on NVVM 20.0.0
//

.version 9.0
.target sm_100
.address_size 64

// _ZZ11matMultCUDAPKfmS0_mPfmiE4matA has been demoted
// _ZZ11matMultCUDAPKfmS0_mPfmiE4matB has been demoted

.entry _Z11matMultCUDAPKfmS0_mPfmi(
	.param .u64 .ptr .align 1 _Z11matMultCUDAPKfmS0_mPfmi_param_0,
	.param .u64 _Z11matMultCUDAPKfmS0_mPfmi_param_1,
	.param .u64 .ptr .align 1 _Z11matMultCUDAPKfmS0_mPfmi_param_2,
	.param .u64 _Z11matMultCUDAPKfmS0_mPfmi_param_3,
	.param .u64 .ptr .align 1 _Z11matMultCUDAPKfmS0_mPfmi_param_4,
	.param .u64 _Z11matMultCUDAPKfmS0_mPfmi_param_5,
	.param .u32 _Z11matMultCUDAPKfmS0_mPfmi_param_6
)
{
	.reg .pred 	%p<8>;
	.reg .b32 	%r<33>;
	.reg .b32 	%f<129>;
	.reg .b64 	%rd<36>;
	// demoted variable
	.shared .align 4 .b8 _ZZ11matMultCUDAPKfmS0_mPfmiE4matA[1024];
	// demoted variable
	.shared .align 4 .b8 _ZZ11matMultCUDAPKfmS0_mPfmiE4matB[1024];
	ld.param.u64 	%rd9, [_Z11matMultCUDAPKfmS0_mPfmi_param_1];
	ld.param.u64 	%rd10, [_Z11matMultCUDAPKfmS0_mPfmi_param_2];
	ld.param.u64 	%rd11, [_Z11matMultCUDAPKfmS0_mPfmi_param_3];
	ld.param.u64 	%rd12, [_Z11matMultCUDAPKfmS0_mPfmi_param_4];
	ld.param.u64 	%rd13, [_Z11matMultCUDAPKfmS0_mPfmi_param_5];
	ld.param.u32 	%r18, [_Z11matMultCUDAPKfmS0_mPfmi_param_6];
	mov.u32 	%r1, %tid.x;
	mov.u32 	%r2, %tid.y;
	mov.u32 	%r19, %ctaid.x;
	shl.b32 	%r3, %r19, 4;
	mov.u32 	%r20, %ctaid.y;
	shl.b32 	%r4, %r20, 4;
	setp.lt.s32 	%p1, %r18, 1;
	mov.f32 	%f128, 0f00000000;
	@%p1 bra 	$L__BB0_7;
	ld.param.u64 	%rd33, [_Z11matMultCUDAPKfmS0_mPfmi_param_0];
	add.s32 	%r5, %r4, %r2;
	shl.b32 	%r22, %r2, 6;
	mov.u32 	%r23, _ZZ11matMultCUDAPKfmS0_mPfmiE4matA;
	add.s32 	%r6, %r23, %r22;
	shl.b32 	%r24, %r1, 2;
	add.s32 	%r7, %r6, %r24;
	cvt.u64.u32 	%rd14, %r5;
	cvt.u64.u32 	%rd15, %r1;
	add.s32 	%r8, %r3, %r1;
	mov.u32 	%r25, _ZZ11matMultCUDAPKfmS0_mPfmiE4matB;
	add.s32 	%r10, %r25, %r24;
	add.s32 	%r9, %r10, %r22;
	cvt.s64.s32 	%rd16, %r3;
	cvt.u64.u32 	%rd17, %r2;
	mad.lo.s64 	%rd18, %rd11, %rd17, %rd16;
	add.s64 	%rd19, %rd18, %rd15;
	shl.b64 	%rd20, %rd19, 2;
	cvta.to.global.u64 	%rd21, %rd10;
	add.s64 	%rd35, %rd21, %rd20;
	shl.b64 	%rd2, %rd11, 6;
	mad.lo.s64 	%rd22, %rd9, %rd14, %rd15;
	shl.b64 	%rd23, %rd22, 2;
	cvta.to.global.u64 	%rd24, %rd33;
	add.s64 	%rd34, %rd24, %rd23;
	mov.b32 	%r32, 0;
	mov.f32 	%f124, 0f00000000;
	mov.u32 	%r30, %r1;
	mov.u32 	%r31, %r2;
	mov.f32 	%f128, %f124;
$L__BB0_2:
	setp.ge.u32 	%p2, %r5, %r18;
	setp.ge.s32 	%p3, %r30, %r18;
	mov.f32 	%f126, 0f00000000;
	or.pred  	%p4, %p2, %p3;
	@%p4 bra 	$L__BB0_4;
	ld.global.f32 	%f126, [%rd34];
$L__BB0_4:
	st.shared.f32 	[%r7], %f126;
	max.s32 	%r26, %r31, %r8;
	setp.ge.s32 	%p5, %r26, %r18;
	mov.f32 	%f127, 0f00000000;
	@%p5 bra 	$L__BB0_6;
	ld.global.f32 	%f127, [%rd35];
$L__BB0_6:
	st.shared.f32 	[%r9], %f127;
	bar.sync 	0;
	ld.shared.f32 	%f14, [%r6];
	ld.shared.f32 	%f15, [%r10];
	mul.f32 	%f16, %f14, %f15;
	sub.f32 	%f17, %f124, %f16;
	sub.f32 	%f18, %f128, %f17;
	sub.f32 	%f19, %f18, %f128;
	add.f32 	%f20, %f17, %f19;
	ld.shared.f32 	%f21, [%r6+4];
	ld.shared.f32 	%f22, [%r10+64];
	mul.f32 	%f23, %f21, %f22;
	sub.f32 	%f24, %f20, %f23;
	sub.f32 	%f25, %f18, %f24;
	sub.f32 	%f26, %f25, %f18;
	add.f32 	%f27, %f24, %f26;
	ld.shared.f32 	%f28, [%r6+8];
	ld.shared.f32 	%f29, [%r10+128];
	mul.f32 	%f30, %f28, %f29;
	sub.f32 	%f31, %f27, %f30;
	sub.f32 	%f32, %f25, %f31;
	sub.f32 	%f33, %f32, %f25;
	add.f32 	%f34, %f31, %f33;
	ld.shared.f32 	%f35, [%r6+12];
	ld.shared.f32 	%f36, [%r10+192];
	mul.f32 	%f37, %f35, %f36;
	sub.f32 	%f38, %f34, %f37;
	sub.f32 	%f39, %f32, %f38;
	sub.f32 	%f40, %f39, %f32;
	add.f32 	%f41, %f38, %f40;
	ld.shared.f32 	%f42, [%r6+16];
	ld.shared.f32 	%f43, [%r10+256];
	mul.f32 	%f44, %f42, %f43;
	sub.f32 	%f45, %f41, %f44;
	sub.f32 	%f46, %f39, %f45;
	sub.f32 	%f47, %f46, %f39;
	add.f32 	%f48, %f45, %f47;
	ld.shared.f32 	%f49, [%r6+20];
	ld.shared.f32 	%f50, [%r10+320];
	mul.f32 	%f51, %f49, %f50;
	sub.f32 	%f52, %f48, %f51;
	sub.f32 	%f53, %f46, %f52;
	sub.f32 	%f54, %f53, %f46;
	add.f32 	%f55, %f52, %f54;
	ld.shared.f32 	%f56, [%r6+24];
	ld.shared.f32 	%f57, [%r10+384];
	mul.f32 	%f58, %f56, %f57;
	sub.f32 	%f59, %f55, %f58;
	sub.f32 	%f60, %f53, %f59;
	sub.f32 	%f61, %f60, %f53;
	add.f32 	%f62, %f59, %f61;
	ld.shared.f32 	%f63, [%r6+28];
	ld.shared.f32 	%f64, [%r10+448];
	mul.f32 	%f65, %f63, %f64;
	sub.f32 	%f66, %f62, %f65;
	sub.f32 	%f67, %f60, %f66;
	sub.f32 	%f68, %f67, %f60;
	add.f32 	%f69, %f66, %f68;
	ld.shared.f32 	%f70, [%r6+32];
	ld.shared.f32 	%f71, [%r10+512];
	mul.f32 	%f72, %f70, %f71;
	sub.f32 	%f73, %f69, %f72;
	sub.f32 	%f74, %f67, %f73;
	sub.f32 	%f75, %f74, %f67;
	add.f32 	%f76, %f73, %f75;
	ld.shared.f32 	%f77, [%r6+36];
	ld.shared.f32 	%f78, [%r10+576];
	mul.f32 	%f79, %f77, %f78;
	sub.f32 	%f80, %f76, %f79;
	sub.f32 	%f81, %f74, %f80;
	sub.f32 	%f82, %f81, %f74;
	add.f32 	%f83, %f80, %f82;
	ld.shared.f32 	%f84, [%r6+40];
	ld.shared.f32 	%f85, [%r10+640];
	mul.f32 	%f86, %f84, %f85;
	sub.f32 	%f87, %f83, %f86;
	sub.f32 	%f88, %f81, %f87;
	sub.f32 	%f89, %f88, %f81;
	add.f32 	%f90, %f87, %f89;
	ld.shared.f32 	%f91, [%r6+44];
	ld.shared.f32 	%f92, [%r10+704];
	mul.f32 	%f93, %f91, %f92;
	sub.f32 	%f94, %f90, %f93;
	sub.f32 	%f95, %f88, %f94;
	sub.f32 	%f96, %f95, %f88;
	add.f32 	%f97, %f94, %f96;
	ld.shared.f32 	%f98, [%r6+48];
	ld.shared.f32 	%f99, [%r10+768];
	mul.f32 	%f100, %f98, %f99;
	sub.f32 	%f101, %f97, %f100;
	sub.f32 	%f102, %f95, %f101;
	sub.f32 	%f103, %f102, %f95;
	add.f32 	%f104, %f101, %f103;
	ld.shared.f32 	%f105, [%r6+52];
	ld.shared.f32 	%f106, [%r10+832];
	mul.f32 	%f107, %f105, %f106;
	sub.f32 	%f108, %f104, %f107;
	sub.f32 	%f109, %f102, %f108;
	sub.f32 	%f110, %f109, %f102;
	add.f32 	%f111, %f108, %f110;
	ld.shared.f32 	%f112, [%r6+56];
	ld.shared.f32 	%f113, [%r10+896];
	mul.f32 	%f114, %f112, %f113;
	sub.f32 	%f115, %f111, %f114;
	sub.f32 	%f116, %f109, %f115;
	sub.f32 	%f117, %f116, %f109;
	add.f32 	%f118, %f115, %f117;
	ld.shared.f32 	%f119, [%r6+60];
	ld.shared.f32 	%f120, [%r10+960];
	mul.f32 	%f121, %f119, %f120;
	sub.f32 	%f122, %f118, %f121;
	sub.f32 	%f128, %f116, %f122;
	sub.f32 	%f123, %f128, %f116;
	add.f32 	%f124, %f122, %f123;
	bar.sync 	0;
	add.s32 	%r32, %r32, 16;
	add.s64 	%rd35, %rd35, %rd2;
	add.s32 	%r31, %r31, 16;
	add.s64 	%rd34, %rd34, 64;
	add.s32 	%r30, %r30, 16;
	setp.lt.s32 	%p6, %r32, %r18;
	@%p6 bra 	$L__BB0_2;
$L__BB0_7:
	add.s32 	%r17, %r4, %r2;
	add.s32 	%r28, %r3, %r1;
	max.s32 	%r29, %r17, %r28;
	setp.ge.s32 	%p7, %r29, %r18;
	@%p7 bra 	$L__BB0_9;
	cvt.u64.u32 	%rd25, %r17;
	cvt.u64.u32 	%rd26, %r1;
	cvt.s64.s32 	%rd27, %r3;
	add.s64 	%rd28, %rd27, %rd26;
	mad.lo.s64 	%rd29, %rd13, %rd25, %rd28;
	cvta.to.global.u64 	%rd30, %rd12;
	shl.b64 	%rd31, %rd29, 2;
	add.s64 	%rd32, %rd30, %rd31;
	st.global.f32 	[%rd32], %f128;
$L__BB0_9:
	ret;

}


// ===== COMPILED SASS (sm_100) =====

	.target	sm_100

	.elftype	@"ET_EXEC"


//--------------------- .note.nv.tkinfo           --------------------------
	.section	.note.nv.tkinfo,"",@"SHT_NOTE"
	.sectionflags	@"SHF_NOTE_NV_TKINFO"
	.tkinfo
        /*0018*/ 	.word	0x00000002
        /*0030*/ 	.string	""
        /*0030*/ 	.string	"ptxas"
        /*0030*/ 	.string	"Cuda compilation tools, release 13.0, V13.0.88"
        /*0030*/ 	.string	"Build cuda_13.0.r13.0/compiler.36424714_0"
        /*0030*/ 	.string	"-arch sm_100 -m 64 "



//--------------------- .note.nv.cuinfo           --------------------------
	.section	.note.nv.cuinfo,"",@"SHT_NOTE"
	.sectionflags	@"SHF_NOTE_NV_CUINFO"
        /*0018*/ 	.short	0x0002
        /*001a*/ 	.short	0x0064
        /*001c*/ 	.short	0x0082
	.zero		2


//--------------------- .nv.info                  --------------------------
	.section	.nv.info,"",@"SHT_CUDA_INFO"
	.align	4


	//----- nvinfo : EIATTR_REGCOUNT
	.align		4
        /*0000*/ 	.byte	0x04, 0x2f
        /*0002*/ 	.short	(.L_1 - .L_0)
	.align		4
.L_0:
        /*0004*/ 	.word	index@(_Z11matMultCUDAPKfmS0_mPfmi)
        /*0008*/ 	.word	0x00000020


	//----- nvinfo : EIATTR_FRAME_SIZE
	.align		4
.L_1:
        /*000c*/ 	.byte	0x04, 0x11
        /*000e*/ 	.short	(.L_3 - .L_2)
	.align		4
.L_2:
        /*0010*/ 	.word	index@(_Z11matMultCUDAPKfmS0_mPfmi)
        /*0014*/ 	.word	0x00000000


	//----- nvinfo : EIATTR_MIN_STACK_SIZE
	.align		4
.L_3:
        /*0018*/ 	.byte	0x04, 0x12
        /*001a*/ 	.short	(.L_5 - .L_4)
	.align		4
.L_4:
        /*001c*/ 	.word	index@(_Z11matMultCUDAPKfmS0_mPfmi)
        /*0020*/ 	.word	0x00000000
.L_5:


//--------------------- .nv.compat                --------------------------
	.section	.nv.compat,"",@"SHT_CUDA_COMPAT_INFO"
	.align	4
        /*0000*/ 	.byte	0x02, 0x09, 0x00, 0x00, 0x02, 0x02, 0x01, 0x00, 0x02, 0x05, 0x05, 0x00, 0x03, 0x07, 0x01, 0x01
        /*0010*/ 	.byte	0x02, 0x03, 0x00, 0x00, 0x02, 0x06, 0x01, 0x00, 0x04, 0x0b, 0x08, 0x00, 0x09, 0x00, 0x00, 0x00
        /*0020*/ 	.byte	0x00, 0x00, 0x00, 0x00


//--------------------- .nv.info._Z11matMultCUDAPKfmS0_mPfmi --------------------------
	.section	.nv.info._Z11matMultCUDAPKfmS0_mPfmi,"",@"SHT_CUDA_INFO"
	.sectionflags	@""
	.align	4


	//----- nvinfo : EIATTR_CUDA_API_VERSION
	.align		4
        /*0000*/ 	.byte	0x04, 0x37
        /*0002*/ 	.short	(.L_7 - .L_6)
.L_6:
        /*0004*/ 	.word	0x00000082


	//----- nvinfo : EIATTR_KPARAM_INFO
	.align		4
.L_7:
        /*0008*/ 	.byte	0x04, 0x17
        /*000a*/ 	.short	(.L_9 - .L_8)
.L_8:
        /*000c*/ 	.word	0x00000000
        /*0010*/ 	.short	0x0006
        /*0012*/ 	.short	0x0030
        /*0014*/ 	.byte	0x00, 0xf0, 0x11, 0x00


	//----- nvinfo : EIATTR_KPARAM_INFO
	.align		4
.L_9:
        /*0018*/ 	.byte	0x04, 0x17
        /*001a*/ 	.short	(.L_11 - .L_10)
.L_10:
        /*001c*/ 	.word	0x00000000
        /*0020*/ 	.short	0x0005
        /*0022*/ 	.short	0x0028
        /*0024*/ 	.byte	0x00, 0xf0, 0x21, 0x00


	//----- nvinfo : EIATTR_KPARAM_INFO
	.align		4
.L_11:
        /*0028*/ 	.byte	0x04, 0x17
        /*002a*/ 	.short	(.L_13 - .L_12)
.L_12:
        /*002c*/ 	.word	0x00000000
        /*0030*/ 	.short	0x0004
        /*0032*/ 	.short	0x0020
        /*0034*/ 	.byte	0x00, 0xf5, 0x21, 0x00


	//----- nvinfo : EIATTR_KPARAM_INFO
	.align		4
.L_13:
        /*0038*/ 	.byte	0x04, 0x17
        /*003a*/ 	.short	(.L_15 - .L_14)
.L_14:
        /*003c*/ 	.word	0x00000000
        /*0040*/ 	.short	0x0003
        /*0042*/ 	.short	0x0018
        /*0044*/ 	.byte	0x00, 0xf0, 0x21, 0x00


	//----- nvinfo : EIATTR_KPARAM_INFO
	.align		4
.L_15:
        /*0048*/ 	.byte	0x04, 0x17
        /*004a*/ 	.short	(.L_17 - .L_16)
.L_16:
        /*004c*/ 	.word	0x00000000
        /*0050*/ 	.short	0x0002
        /*0052*/ 	.short	0x0010
        /*0054*/ 	.byte	0x00, 0xf5, 0x21, 0x00


	//----- nvinfo : EIATTR_KPARAM_INFO
	.align		4
.L_17:
        /*0058*/ 	.byte	0x04, 0x17
        /*005a*/ 	.short	(.L_19 - .L_18)
.L_18:
        /*005c*/ 	.word	0x00000000
        /*0060*/ 	.short	0x0001
        /*0062*/ 	.short	0x0008
        /*0064*/ 	.byte	0x00, 0xf0, 0x21, 0x00


	//----- nvinfo : EIATTR_KPARAM_INFO
	.align		4
.L_19:
        /*0068*/ 	.byte	0x04, 0x17
        /*006a*/ 	.short	(.L_21 - .L_20)
.L_20:
        /*006c*/ 	.word	0x00000000
        /*0070*/ 	.short	0x0000
        /*0072*/ 	.short	0x0000
        /*0074*/ 	.byte	0x00, 0xf5, 0x21, 0x00


	//----- nvinfo : EIATTR_SPARSE_MMA_MASK
	.align		4
.L_21:
        /*0078*/ 	.byte	0x03, 0x50
        /*007a*/ 	.short	0x0000


	//----- nvinfo : EIATTR_MAXREG_COUNT
	.align		4
        /*007c*/ 	.byte	0x03, 0x1b
        /*007e*/ 	.short	0x00ff


	//----- nvinfo : EIATTR_NUM_BARRIERS
	.align		4
        /*0080*/ 	.byte	0x02, 0x4c
        /*0082*/ 	.byte	0x01
	.zero		1


	//----- nvinfo : EIATTR_MERCURY_ISA_VERSION
	.align		4
        /*0084*/ 	.byte	0x03, 0x5f
        /*0086*/ 	.short	0x0101


	//----- nvinfo : EIATTR_VRC_CTA_INIT_COUNT
	.align		4
        /*0088*/ 	.byte	0x02, 0x4a
	.zero		1
	.zero		1


	//----- nvinfo : EIATTR_EXIT_INSTR_OFFSETS
	.align		4
        /*008c*/ 	.byte	0x04, 0x1c
        /*008e*/ 	.short	(.L_23 - .L_22)


	//   ....[0]....
.L_22:
        /*0090*/ 	.word	0x000009a0


	//   ....[1]....
        /*0094*/ 	.word	0x00000a30


	//----- nvinfo : EIATTR_CBANK_PARAM_SIZE
	.align		4
.L_23:
        /*0098*/ 	.byte	0x03, 0x19
        /*009a*/ 	.short	0x0034


	//----- nvinfo : EIATTR_PARAM_CBANK
	.align		4
        /*009c*/ 	.byte	0x04, 0x0a
        /*009e*/ 	.short	(.L_25 - .L_24)
	.align		4
.L_24:
        /*00a0*/ 	.word	index@(.nv.constant0._Z11matMultCUDAPKfmS0_mPfmi)
        /*00a4*/ 	.short	0x0380
        /*00a6*/ 	.short	0x0034


	//----- nvinfo : EIATTR_SW_WAR
	.align		4
.L_25:
        /*00a8*/ 	.byte	0x04, 0x36
        /*00aa*/ 	.short	(.L_27 - .L_26)
.L_26:
        /*00ac*/ 	.word	0x00000008
.L_27:


//--------------------- .nv.callgraph             --------------------------
	.section	.nv.callgraph,"",@"SHT_CUDA_CALLGRAPH"
	.align	4
	.sectionentsize	8
	.align		4
        /*0000*/ 	.word	0x00000000
	.align		4
        /*0004*/ 	.word	0xffffffff
	.align		4
        /*0008*/ 	.word	0x00000000
	.align		4
        /*000c*/ 	.word	0xfffffffe
	.align		4
        /*0010*/ 	.word	0x00000000
	.align		4
        /*0014*/ 	.word	0xfffffffd
	.align		4
        /*0018*/ 	.word	0x00000000
	.align		4
        /*001c*/ 	.word	0xfffffffc


//--------------------- .text._Z11matMultCUDAPKfmS0_mPfmi --------------------------
	.section	.text._Z11matMultCUDAPKfmS0_mPfmi,"ax",@progbits
	.align	128
.text._Z11matMultCUDAPKfmS0_mPfmi:
        .type           _Z11matMultCUDAPKfmS0_mPfmi,@function
        .size           _Z11matMultCUDAPKfmS0_mPfmi,(.L_x_3 - _Z11matMultCUDAPKfmS0_mPfmi)
        .other          _Z11matMultCUDAPKfmS0_mPfmi,@"STO_CUDA_ENTRY STV_DEFAULT"
_Z11matMultCUDAPKfmS0_mPfmi:
[----:B------:R-:W-:Y:S01]  /*0000*/  LDC R1, c[0x0][0x37c] ;  /* 0x0000df00ff017b82 */ /* 0x000fe20000000800 */
[----:B------:R-:W0:Y:S01]  /*0010*/  S2R R24, SR_CTAID.X ;  /* 0x0000000000187919 */ /* 0x000e220000002500 */
[----:B------:R-:W1:Y:S01]  /*0020*/  LDCU UR5, c[0x0][0x3b0] ;  /* 0x00007600ff0577ac */ /* 0x000e620008000800 */
[----:B------:R-:W-:Y:S01]  /*0030*/  HFMA2 R21, -RZ, RZ, 0, 0 ;  /* 0x00000000ff157431 */ /* 0x000fe200000001ff */
[----:B------:R-:W2:Y:S01]  /*0040*/  S2R R16, SR_TID.Y ;  /* 0x0000000000107919 */ /* 0x000ea20000002200 */
[----:B------:R-:W3:Y:S01]  /*0050*/  LDCU.64 UR8, c[0x0][0x358] ;  /* 0x00006b00ff0877ac */ /* 0x000ee20008000a00 */
[----:B------:R-:W2:Y:S01]  /*0060*/  S2R R3, SR_CTAID.Y ;  /* 0x0000000000037919 */ /* 0x000ea20000002600 */
[----:B------:R-:W4:Y:S01]  /*0070*/  S2R R22, SR_TID.X ;  /* 0x0000000000167919 */ /* 0x000f220000002100 */
[----:B-1----:R-:W-:Y:S01]  /*0080*/  UISETP.GE.AND UP0, UPT, UR5, 0x1, UPT ;  /* 0x000000010500788c */ /* 0x002fe2000bf06270 */
[----:B0-----:R-:W-:Y:S02]  /*0090*/  SHF.L.U32 R24, R24, 0x4, RZ ;  /* 0x0000000418187819 */ /* 0x001fe400000006ff */
[----:B--2---:R-:W-:-:S04]  /*00a0*/  LEA R2, R3, R16, 0x4 ;  /* 0x0000001003027211 */ /* 0x004fc800078e20ff */
[----:B----4-:R-:W-:Y:S02]  /*00b0*/  VIADDMNMX R0, R24, R22, R2, !PT ;  /* 0x0000001618007246 */ /* 0x010fe40007800102 */
[----:B---3--:R-:W-:Y:S05]  /*00c0*/  BRA.U !UP0, `(.L_x_0) ;  /* 0x0000000908307547 */ /* 0x008fea000b800000 */
[----:B------:R-:W0:Y:S01]  /*00d0*/  LDC.64 R6, c[0x0][0x398] ;  /* 0x0000e600ff067b82 */ /* 0x000e220000000a00 */
[----:B------:R-:W1:Y:S01]  /*00e0*/  LDCU.128 UR12, c[0x0][0x380] ;  /* 0x00007000ff0c77ac */ /* 0x000e620008000c00 */
[----:B------:R-:W-:Y:S02]  /*00f0*/  SHF.R.S32.HI R25, RZ, 0x1f, R24 ;  /* 0x0000001fff197819 */ /* 0x000fe40000011418 */
[----:B------:R-:W-:Y:S01]  /*0100*/  LEA R18, R3, R16, 0x4 ;  /* 0x0000001003127211 */ /* 0x000fe200078e20ff */
[----:B------:R-:W-:Y:S01]  /*0110*/  UMOV UR4, 0x400 ;  /* 0x0000040000047882 */ /* 0x000fe20000000000 */
[----:B------:R-:W-:Y:S01]  /*0120*/  MOV R23, RZ ;  /* 0x000000ff00177202 */ /* 0x000fe20000000f00 */
[----:B------:R-:W-:Y:S01]  /*0130*/  UIADD3 UR5, UPT, UPT, UR4, 0x400, URZ ;  /* 0x0000040004057890 */ /* 0x000fe2000fffe0ff */
[----:B------:R-:W2:Y:S01]  /*0140*/  S2UR UR6, SR_CgaCtaId ;  /* 0x00000000000679c3 */ /* 0x000ea20000008800 */
[----:B------:R-:W-:Y:S01]  /*0150*/  IADD3 R13, PT, PT, R24, R22, RZ ;  /* 0x00000016180d7210 */ /* 0x000fe20007ffe0ff */
[----:B------:R-:W3:Y:S01]  /*0160*/  LDCU UR7, c[0x0][0x3b0] ;  /* 0x00007600ff0777ac */ /* 0x000ee20008000800 */
[----:B------:R-:W-:-:S02]  /*0170*/  MOV R29, RZ ;  /* 0x000000ff001d7202 */ /* 0x000fc40000000f00 */
[----:B------:R-:W-:Y:S02]  /*0180*/  MOV R14, R22 ;  /* 0x00000016000e7202 */ /* 0x000fe40000000f00 */
[----:B------:R-:W-:Y:S01]  /*0190*/  MOV R21, RZ ;  /* 0x000000ff00157202 */ /* 0x000fe20000000f00 */
[----:B------:R-:W4:Y:S01]  /*01a0*/  LDC.64 R8, c[0x0][0x390] ;  /* 0x0000e400ff087b82 */ /* 0x000f220000000a00 */
[----:B-1----:R-:W-:-:S04]  /*01b0*/  IMAD.WIDE.U32 R10, R18, UR14, R22 ;  /* 0x0000000e120a7c25 */ /* 0x002fc8000f8e0016 */
[----:B0-----:R-:W-:-:S04]  /*01c0*/  IMAD.WIDE.U32 R4, R16, R6, R24 ;  /* 0x0000000610047225 */ /* 0x001fc800078e0018 */
[----:B------:R-:W-:Y:S01]  /*01d0*/  IMAD R3, R16, R7, R5 ;  /* 0x0000000710037224 */ /* 0x000fe200078e0205 */
[----:B------:R-:W-:Y:S01]  /*01e0*/  IADD3 R12, P1, PT, R22, R4, RZ ;  /* 0x00000004160c7210 */ /* 0x000fe20007f3e0ff */
[----:B------:R-:W-:Y:S01]  /*01f0*/  IMAD R5, R18, UR15, R11 ;  /* 0x0000000f12057c24 */ /* 0x000fe2000f8e020b */
[C---:B------:R-:W-:Y:S01]  /*0200*/  LEA R4, P0, R10.reuse, UR12, 0x2 ;  /* 0x0000000c0a047c11 */ /* 0x040fe2000f8010ff */
[----:B--2---:R-:W-:Y:S01]  /*0210*/  ULEA UR4, UR6, UR4, 0x18 ;  /* 0x0000000406047291 */ /* 0x004fe2000f8ec0ff */
[----:B------:R-:W-:Y:S01]  /*0220*/  IADD3.X R11, PT, PT, RZ, R3, RZ, P1, !PT ;  /* 0x00000003ff0b7210 */ /* 0x000fe20000ffe4ff */
[----:B------:R-:W-:Y:S01]  /*0230*/  ULEA UR5, UR6, UR5, 0x18 ;  /* 0x0000000506057291 */ /* 0x000fe2000f8ec0ff */
[----:B------:R-:W-:Y:S02]  /*0240*/  LEA.HI.X R5, R10, UR13, R5, 0x2, P0 ;  /* 0x0000000d0a057c11 */ /* 0x000fe400080f1405 */
[----:B------:R-:W-:Y:S02]  /*0250*/  SHF.L.U64.HI R7, R6, 0x6, R7 ;  /* 0x0000000606077819 */ /* 0x000fe40000010207 */
[----:B------:R-:W-:Y:S01]  /*0260*/  LEA R15, R16, UR4, 0x6 ;  /* 0x00000004100f7c11 */ /* 0x000fe2000f8e30ff */
[----:B------:R-:W-:Y:S01]  /*0270*/  UMOV UR4, URZ ;  /* 0x000000ff00047c82 */ /* 0x000fe20008000000 */
[----:B----4-:R-:W-:-:S02]  /*0280*/  LEA R3, P1, R12, R8, 0x2 ;  /* 0x000000080c037211 */ /* 0x010fc400078210ff */
[----:B------:R-:W-:Y:S02]  /*0290*/  LEA R17, R22, UR5, 0x2 ;  /* 0x0000000516117c11 */ /* 0x000fe4000f8e10ff */
[----:B------:R-:W-:Y:S02]  /*02a0*/  LEA.HI.X R12, R12, R9, R11, 0x2, P1 ;  /* 0x000000090c0c7211 */ /* 0x000fe400008f140b */
[----:B------:R-:W-:Y:S02]  /*02b0*/  LEA R20, R22, R15, 0x2 ;  /* 0x0000000f16147211 */ /* 0x000fe400078e10ff */
[----:B---3--:R-:W-:-:S07]  /*02c0*/  LEA R19, R16, R17, 0x6 ;  /* 0x0000001110137211 */ /* 0x008fce00078e30ff */
.L_x_1:
[----:B------:R-:W-:Y:S01]  /*02d0*/  VIMNMX R8, PT, PT, R13, R16, !PT ;  /* 0x000000100d087248 */ /* 0x000fe20007fe0100 */
[----:B------:R-:W-:Y:S01]  /*02e0*/  UMOV UR5, UR7 ;  /* 0x0000000700057c82 */ /* 0x000fe20008000000 */
[----:B------:R-:W-:Y:S01]  /*02f0*/  HFMA2 R9, -RZ, RZ, 0, 0 ;  /* 0x00000000ff097431 */ /* 0x000fe200000001ff */
[----:B------:R-:W-:Y:S02]  /*0300*/  ISETP.GE.AND P0, PT, R14, UR5, PT ;  /* 0x000000050e007c0c */ /* 0x000fe4000bf06270 */
[----:B------:R-:W-:Y:S02]  /*0310*/  ISETP.GE.AND P1, PT, R8, UR5, PT ;  /* 0x0000000508007c0c */ /* 0x000fe4000bf26270 */
[----:B------:R-:W-:Y:S02]  /*0320*/  ISETP.GE.U32.OR P0, PT, R18, UR5, P0 ;  /* 0x0000000512007c0c */ /* 0x000fe40008706470 */
[----:B------:R-:W-:-:S09]  /*0330*/  MOV R10, RZ ;  /* 0x000000ff000a7202 */ /* 0x000fd20000000f00 */
[-C--:B------:R-:W-:Y:S02]  /*0340*/  @!P1 MOV R26, R3.reuse ;  /* 0x00000003001a9202 */ /* 0x080fe40000000f00 */
[----:B------:R-:W-:Y:S01]  /*0350*/  @!P1 MOV R27, R12 ;  /* 0x0000000c001b9202 */ /* 0x000fe20000000f00 */
[----:B------:R0:W2:Y:S04]  /*0360*/  @!P0 LDG.E R9, desc[UR8][R4.64] ;  /* 0x0000000804098981 */ /* 0x0000a8000c1e1900 */
[----:B------:R-:W3:Y:S01]  /*0370*/  @!P1 LDG.E R10, desc[UR8][R26.64] ;  /* 0x000000081a0a9981 */ /* 0x000ee2000c1e1900 */
[----:B------:R-:W-:Y:S01]  /*0380*/  UIADD3 UR4, UPT, UPT, UR4, 0x10, URZ ;  /* 0x0000001004047890 */ /* 0x000fe2000fffe0ff */
[----:B------:R-:W-:Y:S02]  /*0390*/  LEA R3, P0, R6, R3, 0x6 ;  /* 0x0000000306037211 */ /* 0x000fe400078030ff */
[----:B------:R-:W-:Y:S01]  /*03a0*/  IADD3 R16, PT, PT, R16, 0x10, RZ ;  /* 0x0000001010107810 */ /* 0x000fe20007ffe0ff */
[----:B------:R-:W-:Y:S01]  /*03b0*/  UISETP.GE.AND UP0, UPT, UR4, UR5, UPT ;  /* 0x000000050400728c */ /* 0x000fe2000bf06270 */
[----:B0-----:R-:W-:-:S02]  /*03c0*/  IADD3 R4, P1, PT, R4, 0x40, RZ ;  /* 0x0000004004047810 */ /* 0x001fc40007f3e0ff */
[----:B------:R-:W-:Y:S02]  /*03d0*/  IADD3 R14, PT, PT, R14, 0x10, RZ ;  /* 0x000000100e0e7810 */ /* 0x000fe40007ffe0ff */
[----:B------:R-:W-:Y:S02]  /*03e0*/  IADD3.X R12, PT, PT, R12, R7, RZ, P0, !PT ;  /* 0x000000070c0c7210 */ /* 0x000fe400007fe4ff */
[----:B------:R-:W-:Y:S01]  /*03f0*/  IADD3.X R5, PT, PT, RZ, R5, RZ, P1, !PT ;  /* 0x00000005ff057210 */ /* 0x000fe20000ffe4ff */
[----:B--2---:R-:W-:Y:S04]  /*0400*/  STS [R20], R9 ;  /* 0x0000000914007388 */ /* 0x004fe80000000800 */
[----:B---3--:R-:W-:Y:S01]  /*0410*/  STS [R19], R10 ;  /* 0x0000000a13007388 */ /* 0x008fe20000000800 */
[----:B------:R-:W-:Y:S06]  /*0420*/  BAR.SYNC.DEFER_BLOCKING 0x0 ;  /* 0x0000000000007b1d */ /* 0x000fec0000010000 */
[----:B------:R-:W-:Y:S04]  /*0430*/  LDS R26, [R17] ;  /* 0x00000000111a7984 */ /* 0x000fe80000000800 */
[----:B------:R-:W0:Y:S04]  /*0440*/  LDS.128 R8, [R15] ;  /* 0x000000000f087984 */ /* 0x000e280000000c00 */
[----:B------:R-:W1:Y:S01]  /*0450*/  LDS R28, [R17+0x40] ;  /* 0x00004000111c7984 */ /* 0x000e620000000800 */
[----:B0-----:R-:W-:-:S03]  /*0460*/  FFMA R8, -R8, R26, R29 ;  /* 0x0000001a08087223 */ /* 0x001fc6000000011d */
[----:B------:R-:W0:Y:S01]  /*0470*/  LDS R29, [R17+0x80] ;  /* 0x00008000111d7984 */ /* 0x000e220000000800 */
[----:B------:R-:W-:-:S04]  /*0480*/  FADD R26, -R8, R21 ;  /* 0x00000015081a7221 */ /* 0x000fc80000000100 */
[----:B------:R-:W-:-:S04]  /*0490*/  FADD R21, R26, -R21 ;  /* 0x800000151a157221 */ /* 0x000fc80000000000 */
[----:B------:R-:W-:Y:S02]  /*04a0*/  FADD R21, R8, R21 ;  /* 0x0000001508157221 */ /* 0x000fe40000000000 */
[----:B------:R-:W2:Y:S02]  /*04b0*/  LDS R8, [R17+0xc0] ;  /* 0x0000c00011087984 */ /* 0x000ea40000000800 */
[----:B-1----:R-:W-:-:S04]  /*04c0*/  FFMA R21, R28, -R9, R21 ;  /* 0x800000091c157223 */ /* 0x002fc80000000015 */
[----:B------:R-:W-:-:S04]  /*04d0*/  FADD R9, R26, -R21 ;  /* 0x800000151a097221 */ /* 0x000fc80000000000 */
[----:B------:R-:W-:-:S04]  /*04e0*/  FADD R26, -R26, R9 ;  /* 0x000000091a1a7221 */ /* 0x000fc80000000100 */
[----:B------:R-:W-:Y:S02]  /*04f0*/  FADD R26, R21, R26 ;  /* 0x0000001a151a7221 */ /* 0x000fe40000000000 */
[----:B------:R-:W-:Y:S02]  /*0500*/  LDS R21, [R17+0x100] ;  /* 0x0001000011157984 */ /* 0x000fe40000000800 */
[----:B0-----:R-:W-:-:S04]  /*0510*/  FFMA R10, R29, -R10, R26 ;  /* 0x8000000a1d0a7223 */ /* 0x001fc8000000001a */
[----:B------:R-:W-:-:S04]  /*0520*/  FADD R26, R9, -R10 ;  /* 0x8000000a091a7221 */ /* 0x000fc80000000000 */
[----:B------:R-:W-:-:S04]  /*0530*/  FADD R9, -R9, R26 ;  /* 0x0000001a09097221 */ /* 0x000fc80000000100 */
[----:B------:R-:W-:-:S04]  /*0540*/  FADD R9, R10, R9 ;  /* 0x000000090a097221 */ /* 0x000fc80000000000 */
[----:B--2---:R-:W-:Y:S02]  /*0550*/  FFMA R29, R8, -R11, R9 ;  /* 0x8000000b081d7223 */ /* 0x004fe40000000009 */
[----:B------:R-:W0:Y:S02]  /*0560*/  LDS.128 R8, [R15+0x10] ;  /* 0x000010000f087984 */ /* 0x000e240000000c00 */
[----:B------:R-:W-:-:S04]  /*0570*/  FADD R27, R26, -R29 ;  /* 0x8000001d1a1b7221 */ /* 0x000fc80000000000 */
[----:B------:R-:W-:-:S04]  /*0580*/  FADD R26, -R26, R27 ;  /* 0x0000001b1a1a7221 */ /* 0x000fc80000000100 */
[----:B------:R-:W-:Y:S02]  /*0590*/  FADD R29, R29, R26 ;  /* 0x0000001a1d1d7221 */ /* 0x000fe40000000000 */
[----:B------:R-:W1:Y:S02]  /*05a0*/  LDS R26, [R17+0x140] ;  /* 0x00014000111a7984 */ /* 0x000e640000000800 */
[----:B0-----:R-:W-:Y:S02]  /*05b0*/  FFMA R8, -R8, R21, R29 ;  /* 0x0000001508087223 */ /* 0x001fe4000000011d */
[----:B------:R-:W0:Y:S02]  /*05c0*/  LDS R21, [R17+0x180] ;  /* 0x0001800011157984 */ /* 0x000e240000000800 */
[----:B------:R-:W-:-:S04]  /*05d0*/  FADD R28, R27, -R8 ;  /* 0x800000081b1c7221 */ /* 0x000fc80000000000 */
[----:B------:R-:W-:-:S04]  /*05e0*/  FADD R27, -R27, R28 ;  /* 0x0000001c1b1b7221 */ /* 0x000fc80000000100 */
[----:B------:R-:W-:Y:S02]  /*05f0*/  FADD R27, R8, R27 ;  /* 0x0000001b081b7221 */ /* 0x000fe40000000000 */
[----:B------:R-:W2:Y:S02]  /*0600*/  LDS R8, [R17+0x1c0] ;  /* 0x0001c00011087984 */ /* 0x000ea40000000800 */
[----:B-1----:R-:W-:-:S04]  /*0610*/  FFMA R27, R26, -R9, R27 ;  /* 0x800000091a1b7223 */ /* 0x002fc8000000001b */
[----:B------:R-:W-:-:S04]  /*0620*/  FADD R9, R28, -R27 ;  /* 0x8000001b1c097221 */ /* 0x000fc80000000000 */
[----:B------:R-:W-:-:S04]  /*0630*/  FADD R28, -R28, R9 ;  /* 0x000000091c1c7221 */ /* 0x000fc80000000100 */
[----:B------:R-:W-:-:S04]  /*0640*/  FADD R28, R27, R28 ;  /* 0x0000001c1b1c7221 */ /* 0x000fc80000000000 */
[----:B0-----:R-:W-:Y:S02]  /*0650*/  FFMA R10, R21, -R10, R28 ;  /* 0x8000000a150a7223 */ /* 0x001fe4000000001c */
[----:B------:R-:W-:Y:S02]  /*0660*/  LDS R21, [R17+0x200] ;  /* 0x0002000011157984 */ /* 0x000fe40000000800 */
        /* <DEDUP_REMOVED lines=40> */
[----:B0-----:R-:W-:-:S04]  /*08f0*/  FFMA R8, R21, -R10, R8 ;  /* 0x8000000a15087223 */ /* 0x001fc80000000008 */
[----:B------:R-:W-:-:S04]  /*0900*/  FADD R10, R9, -R8 ;  /* 0x80000008090a7221 */ /* 0x000fc80000000000 */
[----:B------:R-:W-:-:S04]  /*0910*/  FADD R9, -R9, R10 ;  /* 0x0000000a09097221 */ /* 0x000fc80000000100 */
[----:B------:R-:W-:-:S04]  /*0920*/  FADD R9, R8, R9 ;  /* 0x0000000908097221 */ /* 0x000fc80000000000 */
[----:B--2---:R-:W-:-:S04]  /*0930*/  FFMA R9, R28, -R11, R9 ;  /* 0x8000000b1c097223 */ /* 0x004fc80000000009 */
[----:B------:R-:W-:-:S04]  /*0940*/  FADD R21, R10, -R9 ;  /* 0x800000090a157221 */ /* 0x000fc80000000000 */
[----:B------:R-:W-:-:S04]  /*0950*/  FADD R10, -R10, R21 ;  /* 0x000000150a0a7221 */ /* 0x000fc80000000100 */
[----:B------:R-:W-:Y:S01]  /*0960*/  FADD R29, R9, R10 ;  /* 0x0000000a091d7221 */ /* 0x000fe20000000000 */
[----:B------:R-:W-:Y:S06]  /*0970*/  BAR.SYNC.DEFER_BLOCKING 0x0 ;  /* 0x0000000000007b1d */ /* 0x000fec0000010000 */
[----:B------:R-:W-:Y:S05]  /*0980*/  BRA.U !UP0, `(.L_x_1) ;  /* 0xfffffff908507547 */ /* 0x000fea000b83ffff */
.L_x_0:
[----:B------:R-:W-:-:S13]  /*0990*/  ISETP.GE.AND P0, PT, R0, UR5, PT ;  /* 0x0000000500007c0c */ /* 0x000fda000bf06270 */
[----:B------:R-:W-:Y:S05]  /*09a0*/  @P0 EXIT ;  /* 0x000000000000094d */ /* 0x000fea0003800000 */
[----:B------:R-:W0:Y:S01]  /*09b0*/  LDCU.128 UR4, c[0x0][0x3a0] ;  /* 0x00007400ff0477ac */ /* 0x000e220008000c00 */
[----:B------:R-:W-:-:S04]  /*09c0*/  IADD3 R4, P0, PT, R24, R22, RZ ;  /* 0x0000001618047210 */ /* 0x000fc80007f1e0ff */
[----:B------:R-:W-:-:S03]  /*09d0*/  LEA.HI.X.SX32 R5, R24, RZ, 0x1, P0 ;  /* 0x000000ff18057211 */ /* 0x000fc600000f0eff */
[----:B0-----:R-:W-:-:S04]  /*09e0*/  IMAD.WIDE.U32 R4, R2, UR6, R4 ;  /* 0x0000000602047c25 */ /* 0x001fc8000f8e0004 */
[----:B------:R-:W-:Y:S01]  /*09f0*/  IMAD R3, R2, UR7, R5 ;  /* 0x0000000702037c24 */ /* 0x000fe2000f8e0205 */
[----:B------:R-:W-:-:S04]  /*0a00*/  LEA R2, P0, R4, UR4, 0x2 ;  /* 0x0000000404027c11 */ /* 0x000fc8000f8010ff */
[----:B------:R-:W-:-:S05]  /*0a10*/  LEA.HI.X R3, R4, UR5, R3, 0x2, P0 ;  /* 0x0000000504037c11 */ /* 0x000fca00080f1403 */
[----:B------:R-:W-:Y:S01]  /*0a20*/  STG.E desc[UR8][R2.64], R21 ;  /* 0x0000001502007986 */ /* 0x000fe2000c101908 */
[----:B------:R-:W-:Y:S05]  /*0a30*/  EXIT ;  /* 0x000000000000794d */ /* 0x000fea0003800000 */
.L_x_2:
[----:B------:R-:W-:-:S00]  /*0a40*/  BRA `(.L_x_2) ;  /* 0xfffffffc00fc7947 */ /* 0x000fc0000383ffff */
[----:B------:R-:W-:-:S00]  /*0a50*/  NOP ;  /* 0x0000000000007918 */ /* 0x000fc00000000000 */
        /* <DEDUP_REMOVED lines=10> */
.L_x_3:


//--------------------- .nv.shared._Z11matMultCUDAPKfmS0_mPfmi --------------------------
	.section	.nv.shared._Z11matMultCUDAPKfmS0_mPfmi,"aw",@nobits
	.sectionflags	@""
	.align	4
.nv.shared._Z11matMultCUDAPKfmS0_mPfmi:
	.zero		3072


//--------------------- .nv.shared.reserved.0     --------------------------
	.section	.nv.shared.reserved.0,"aw",@nobits
	.weak		__nv_reservedSMEM_offset_0_alias
	.size		__nv_reservedSMEM_offset_0_alias, 0, 64
	.other		__nv_reservedSMEM_offset_0_alias,@"STO_CUDA_RESERVED_SHARED STV_DEFAULT"
__nv_reservedSMEM_offset_0_alias:
	.zero		0
	.zero		64


//--------------------- .nv.constant0._Z11matMultCUDAPKfmS0_mPfmi --------------------------
	.section	.nv.constant0._Z11matMultCUDAPKfmS0_mPfmi,"a",@progbits
	.sectionflags	@""
	.align	4
.nv.constant0._Z11matMultCUDAPKfmS0_mPfmi:
	.zero		948


//--------------------- SYMBOLS --------------------------

	.type		.nv.reservedSmem.offset0,@object
	.size		.nv.reservedSmem.offset0,0x4
	.type		.nv.reservedSmem.cap,@object
	.size		.nv.reservedSmem.cap,0x4
